//
// Generated by NVIDIA NVVM Compiler
//
// Compiler Build ID: CL-36424714
// Cuda compilation tools, release 13.0, V13.0.88
// Based on NVVM 20.0.0
//

.version 9.0
.target sm_100
.address_size 64

	// .globl	_Z6kernelv
.extern .func  (.param .b32 func_retval0) vprintf
(
	.param .b64 vprintf_param_0,
	.param .b64 vprintf_param_1
)
;
.global .align 1 .b8 $str[12] = {72, 101, 108, 108, 111, 32, 119, 111, 114, 108, 100};

.visible .entry _Z6kernelv()
{
	.reg .b32 	%r<3>;
	.reg .b64 	%rd<3>;

	mov.u64 	%rd1, $str;
	cvta.global.u64 	%rd2, %rd1;
	{ // callseq 0, 0
	.param .b64 param0;
	st.param.b64 	[param0], %rd2;
	.param .b64 param1;
	st.param.b64 	[param1], 0;
	.param .b32 retval0;
	call.uni (retval0), 
	vprintf, 
	(
	param0, 
	param1
	);
	ld.param.b32 	%r1, [retval0];
	} // callseq 0
	ret;

}


// ===== COMPILED SASS (sm_100) =====

	.target	sm_100

	.elftype	@"ET_EXEC"


//--------------------- .note.nv.tkinfo           --------------------------
	.section	.note.nv.tkinfo,"",@"SHT_NOTE"
	.sectionflags	@"SHF_NOTE_NV_TKINFO"
	.tkinfo
        /*0018*/ 	.word	0x00000002
        /*0030*/ 	.string	""
        /*0030*/ 	.string	"ptxas"
        /*0030*/ 	.string	"Cuda compilation tools, release 13.0, V13.0.88"
        /*0030*/ 	.string	"Build cuda_13.0.r13.0/compiler.36424714_0"
        /*0030*/ 	.string	"-arch sm_100 -m 64 "



//--------------------- .note.nv.cuinfo           --------------------------
	.section	.note.nv.cuinfo,"",@"SHT_NOTE"
	.sectionflags	@"SHF_NOTE_NV_CUINFO"
        /*0018*/ 	.short	0x0002
        /*001a*/ 	.short	0x0064
        /*001c*/ 	.short	0x0082
	.zero		2


//--------------------- .nv.info                  --------------------------
	.section	.nv.info,"",@"SHT_CUDA_INFO"
	.align	4


	//----- nvinfo : EIATTR_REGCOUNT
	.align		4
        /*0000*/ 	.byte	0x04, 0x2f
        /*0002*/ 	.short	(.L_2 - .L_1)
	.align		4
.L_1:
        /*0004*/ 	.word	index@(_Z6kernelv)
        /*0008*/ 	.word	0x00000018


	//----- nvinfo : EIATTR_FRAME_SIZE
	.align		4
.L_2:
        /*000c*/ 	.byte	0x04, 0x11
        /*000e*/ 	.short	(.L_4 - .L_3)
	.align		4
.L_3:
        /*0010*/ 	.word	index@(_Z6kernelv)
        /*0014*/ 	.word	0x00000000


	//----- nvinfo : EIATTR_MIN_STACK_SIZE
	.align		4
.L_4:
        /*0018*/ 	.byte	0x04, 0x12
        /*001a*/ 	.short	(.L_6 - .L_5)
	.align		4
.L_5:
        /*001c*/ 	.word	index@(_Z6kernelv)
        /*0020*/ 	.word	0x00000000
.L_6:


//--------------------- .nv.compat                --------------------------
	.section	.nv.compat,"",@"SHT_CUDA_COMPAT_INFO"
	.align	4
        /*0000*/ 	.byte	0x02, 0x09, 0x00, 0x00, 0x02, 0x02, 0x01, 0x00, 0x02, 0x05, 0x05, 0x00, 0x03, 0x07, 0x01, 0x01
        /*0010*/ 	.byte	0x02, 0x03, 0x00, 0x00, 0x02, 0x06, 0x01, 0x00, 0x04, 0x0b, 0x08, 0x00, 0x09, 0x00, 0x00, 0x00
        /*0020*/ 	.byte	0x00, 0x00, 0x00, 0x00


//--------------------- .nv.info._Z6kernelv       --------------------------
	.section	.nv.info._Z6kernelv,"",@"SHT_CUDA_INFO"
	.sectionflags	@""
	.align	4


	//----- nvinfo : EIATTR_CUDA_API_VERSION
	.align		4
        /*0000*/ 	.byte	0x04, 0x37
        /*0002*/ 	.short	(.L_8 - .L_7)
.L_7:
        /*0004*/ 	.word	0x00000082


	//----- nvinfo : EIATTR_SPARSE_MMA_MASK
	.align		4
.L_8:
        /*0008*/ 	.byte	0x03, 0x50
        /*000a*/ 	.short	0x0000


	//----- nvinfo : EIATTR_MAXREG_COUNT
	.align		4
        /*000c*/ 	.byte	0x03, 0x1b
        /*000e*/ 	.short	0x00ff


	//----- nvinfo : EIATTR_EXTERNS
	.align		4
        /*0010*/ 	.byte	0x04, 0x0f
        /*0012*/ 	.short	(.L_10 - .L_9)


	//   ....[0]....
	.align		4
.L_9:
        /*0014*/ 	.word	index@(vprintf)


	//----- nvinfo : EIATTR_MERCURY_ISA_VERSION
	.align		4
.L_10:
        /*0018*/ 	.byte	0x03, 0x5f
        /*001a*/ 	.short	0x0101


	//----- nvinfo : EIATTR_VRC_CTA_INIT_COUNT
	.align		4
        /*001c*/ 	.byte	0x02, 0x4a
	.zero		1
	.zero		1


	//----- nvinfo : EIATTR_SYSCALL_OFFSETS
	.align		4
        /*0020*/ 	.byte	0x04, 0x46
        /*0022*/ 	.short	(.L_12 - .L_11)


	//   ....[0]....
.L_11:
        /*0024*/ 	.word	0x00000080


	//----- nvinfo : EIATTR_EXIT_INSTR_OFFSETS
	.align		4
.L_12:
        /*0028*/ 	.byte	0x04, 0x1c
        /*002a*/ 	.short	(.L_14 - .L_13)


	//   ....[0]....
.L_13:
        /*002c*/ 	.word	0x00000090


	//----- nvinfo : EIATTR_SW_WAR
	.align		4
.L_14:
        /*0030*/ 	.byte	0x04, 0x36
        /*0032*/ 	.short	(.L_16 - .L_15)
.L_15:
        /*0034*/ 	.word	0x00000008
.L_16:


//--------------------- .nv.callgraph             --------------------------
	.section	.nv.callgraph,"",@"SHT_CUDA_CALLGRAPH"
	.align	4
	.sectionentsize	8
	.align		4
        /*0000*/ 	.word	0x00000000
	.align		4
        /*0004*/ 	.word	0xffffffff
	.align		4
        /*0008*/ 	.word	index@(_Z6kernelv)
	.align		4
        /*000c*/ 	.word	index@(vprintf)
	.align		4
        /*0010*/ 	.word	0x00000000
	.align		4
        /*0014*/ 	.word	0xfffffffe
	.align		4
        /*0018*/ 	.word	0x00000000
	.align		4
        /*001c*/ 	.word	0xfffffffd
	.align		4
        /*0020*/ 	.word	0x00000000
	.align		4
        /*0024*/ 	.word	0xfffffffc


//--------------------- .nv.constant4             --------------------------
	.section	.nv.constant4,"a",@progbits
	.align	8
	.align		8
.nv.constant4:
        /*0000*/ 	.dword	vprintf
	.align		8
        /*0008*/ 	.dword	$str


//--------------------- .text._Z6kernelv          --------------------------
	.section	.text._Z6kernelv,"ax",@progbits
	.align	128
        .global         _Z6kernelv
        .type           _Z6kernelv,@function
        .size           _Z6kernelv,(.L_x_2 - _Z6kernelv)
        .other          _Z6kernelv,@"STO_CUDA_ENTRY STV_DEFAULT"
_Z6kernelv:
.text._Z6kernelv:
[----:B------:R-:W0:Y:S01]  /*0000*/  LDC R1, c[0x0][0x37c] ;  /* 0x0000df00ff017b82 */ /* 0x000e220000000800 */
[----:B------:R-:W-:Y:S01]  /*0010*/  MOV R0, 0x0 ;  /* 0x0000000000007802 */ /* 0x000fe20000000f00 */
[----:B------:R-:W1:Y:S01]  /*0020*/  LDCU.64 UR4, c[0x4][0x8] ;  /* 0x01000100ff0477ac */ /* 0x000e620008000a00 */
[----:B------:R-:W-:-:S05]  /*0030*/  CS2R R6, SRZ ;  /* 0x0000000000067805 */ /* 0x000fca000001ff00 */
[----:B------:R2:W3:Y:S01]  /*0040*/  LDC.64 R2, c[0x4][R0] ;  /* 0x0100000000027b82 */ /* 0x0004e20000000a00 */
[----:B-1----:R-:W-:Y:S02]  /*0050*/  IMAD.U32 R4, RZ, RZ, UR4 ;  /* 0x00000004ff047e24 */ /* 0x002fe4000f8e00ff */
[----:B--2---:R-:W-:-:S07]  /*0060*/  IMAD.U32 R5, RZ, RZ, UR5 ;  /* 0x00000005ff057e24 */ /* 0x004fce000f8e00ff */
[----:B------:R-:W-:-:S07]  /*0070*/  LEPC R20, `(.L_x_0) ;  /* 0x000000001014794e */ /* 0x000fce0000000000 */
[----:B0--3--:R-:W-:Y:S05]  /*0080*/  CALL.ABS.NOINC R2 ;  /* 0x0000000002007343 */ /* 0x009fea0003c00000 */
.L_x_0:
[----:B------:R-:W-:Y:S05]  /*0090*/  EXIT ;  /* 0x000000000000794d */ /* 0x000fea0003800000 */
.L_x_1:
[----:B------:R-:W-:-:S00]  /*00a0*/  BRA `(.L_x_1) ;  /* 0xfffffffc00fc7947 */ /* 0x000fc0000383ffff */
[----:B------:R-:W-:-:S00]  /*00b0*/  NOP ;  /* 0x0000000000007918 */ /* 0x000fc00000000000 */
        /* <DEDUP_REMOVED lines=12> */
.L_x_2:


//--------------------- .nv.global.init           --------------------------
	.section	.nv.global.init,"aw",@progbits
.nv.global.init:
	.type		$str,@object
	.size		$str,(.L_0 - $str)
$str:
        /*0000*/ 	.byte	0x48, 0x65, 0x6c, 0x6c, 0x6f, 0x20, 0x77, 0x6f, 0x72, 0x6c, 0x64, 0x00
.L_0:


//--------------------- .nv.shared.reserved.0     --------------------------
	.section	.nv.shared.reserved.0,"aw",@nobits
	.weak		__nv_reservedSMEM_offset_0_alias
	.size		__nv_reservedSMEM_offset_0_alias, 0, 64
	.other		__nv_reservedSMEM_offset_0_alias,@"STO_CUDA_RESERVED_SHARED STV_DEFAULT"
__nv_reservedSMEM_offset_0_alias:
	.zero		0
	.zero		64


//--------------------- .nv.constant0._Z6kernelv  --------------------------
	.section	.nv.constant0._Z6kernelv,"a",@progbits
	.sectionflags	@""
	.align	4
.nv.constant0._Z6kernelv:
	.zero		896


//--------------------- SYMBOLS --------------------------

	.type		.nv.reservedSmem.offset0,@object
	.size		.nv.reservedSmem.offset0,0x4
	.type		vprintf,@function
